//
// Generated by NVIDIA NVVM Compiler
//
// Compiler Build ID: CL-36424714
// Cuda compilation tools, release 13.0, V13.0.88
// Based on NVVM 20.0.0
//

.version 9.0
.target sm_100
.address_size 64

	// .globl	_Z21copyBitsToCheckmatrixPjPfS0_S_jj

.visible .entry _Z21copyBitsToCheckmatrixPjPfS0_S_jj(
	.param .u64 .ptr .align 1 _Z21copyBitsToCheckmatrixPjPfS0_S_jj_param_0,
	.param .u64 .ptr .align 1 _Z21copyBitsToCheckmatrixPjPfS0_S_jj_param_1,
	.param .u64 .ptr .align 1 _Z21copyBitsToCheckmatrixPjPfS0_S_jj_param_2,
	.param .u64 .ptr .align 1 _Z21copyBitsToCheckmatrixPjPfS0_S_jj_param_3,
	.param .u32 _Z21copyBitsToCheckmatrixPjPfS0_S_jj_param_4,
	.param .u32 _Z21copyBitsToCheckmatrixPjPfS0_S_jj_param_5
)
{
	.reg .pred 	%p<4>;
	.reg .b32 	%r<11>;
	.reg .b32 	%f<2>;
	.reg .b64 	%rd<18>;

	ld.param.u64 	%rd6, [_Z21copyBitsToCheckmatrixPjPfS0_S_jj_param_0];
	ld.param.u64 	%rd3, [_Z21copyBitsToCheckmatrixPjPfS0_S_jj_param_1];
	ld.param.u64 	%rd4, [_Z21copyBitsToCheckmatrixPjPfS0_S_jj_param_2];
	ld.param.u64 	%rd5, [_Z21copyBitsToCheckmatrixPjPfS0_S_jj_param_3];
	ld.param.u32 	%r5, [_Z21copyBitsToCheckmatrixPjPfS0_S_jj_param_4];
	ld.param.u32 	%r4, [_Z21copyBitsToCheckmatrixPjPfS0_S_jj_param_5];
	cvta.to.global.u64 	%rd1, %rd6;
	mov.u32 	%r1, %ctaid.x;
	mov.u32 	%r2, %tid.x;
	setp.ge.u32 	%p1, %r1, %r5;
	@%p1 bra 	$L__BB0_3;
	cvta.to.global.u64 	%rd7, %rd3;
	mad.lo.s32 	%r3, %r1, %r4, %r1;
	mul.wide.u32 	%rd8, %r3, 4;
	add.s64 	%rd9, %rd1, %rd8;
	ld.global.u32 	%r6, [%rd9];
	mul.wide.u32 	%rd10, %r1, 4;
	add.s64 	%rd2, %rd7, %rd10;
	setp.ge.u32 	%p2, %r2, %r6;
	@%p2 bra 	$L__BB0_3;
	ld.global.f32 	%f1, [%rd2];
	add.s32 	%r7, %r2, %r3;
	add.s32 	%r8, %r7, 1;
	mul.wide.u32 	%rd11, %r8, 4;
	add.s64 	%rd12, %rd1, %rd11;
	ld.global.u32 	%r9, [%rd12];
	cvta.to.global.u64 	%rd13, %rd4;
	mul.wide.u32 	%rd14, %r9, 4;
	add.s64 	%rd15, %rd13, %rd14;
	st.global.f32 	[%rd15], %f1;
	setp.ge.f32 	%p3, %f1, 0f00000000;
	selp.u32 	%r10, 1, 0, %p3;
	cvta.to.global.u64 	%rd16, %rd5;
	add.s64 	%rd17, %rd16, %rd14;
	st.global.u32 	[%rd17], %r10;
$L__BB0_3:
	ret;

}


// ===== COMPILED SASS (sm_100) =====

	.target	sm_100

	.elftype	@"ET_EXEC"


//--------------------- .note.nv.tkinfo           --------------------------
	.section	.note.nv.tkinfo,"",@"SHT_NOTE"
	.sectionflags	@"SHF_NOTE_NV_TKINFO"
	.tkinfo
        /*0018*/ 	.word	0x00000002
        /*0030*/ 	.string	""
        /*0030*/ 	.string	"ptxas"
        /*0030*/ 	.string	"Cuda compilation tools, release 13.0, V13.0.88"
        /*0030*/ 	.string	"Build cuda_13.0.r13.0/compiler.36424714_0"
        /*0030*/ 	.string	"-arch sm_100 -m 64 "



//--------------------- .note.nv.cuinfo           --------------------------
	.section	.note.nv.cuinfo,"",@"SHT_NOTE"
	.sectionflags	@"SHF_NOTE_NV_CUINFO"
        /*0018*/ 	.short	0x0002
        /*001a*/ 	.short	0x0064
        /*001c*/ 	.short	0x0082
	.zero		2


//--------------------- .nv.info                  --------------------------
	.section	.nv.info,"",@"SHT_CUDA_INFO"
	.align	4


	//----- nvinfo : EIATTR_REGCOUNT
	.align		4
        /*0000*/ 	.byte	0x04, 0x2f
        /*0002*/ 	.short	(.L_1 - .L_0)
	.align		4
.L_0:
        /*0004*/ 	.word	index@(_Z21copyBitsToCheckmatrixPjPfS0_S_jj)
        /*0008*/ 	.word	0x0000000e


	//----- nvinfo : EIATTR_FRAME_SIZE
	.align		4
.L_1:
        /*000c*/ 	.byte	0x04, 0x11
        /*000e*/ 	.short	(.L_3 - .L_2)
	.align		4
.L_2:
        /*0010*/ 	.word	index@(_Z21copyBitsToCheckmatrixPjPfS0_S_jj)
        /*0014*/ 	.word	0x00000000


	//----- nvinfo : EIATTR_MIN_STACK_SIZE
	.align		4
.L_3:
        /*0018*/ 	.byte	0x04, 0x12
        /*001a*/ 	.short	(.L_5 - .L_4)
	.align		4
.L_4:
        /*001c*/ 	.word	index@(_Z21copyBitsToCheckmatrixPjPfS0_S_jj)
        /*0020*/ 	.word	0x00000000
.L_5:


//--------------------- .nv.compat                --------------------------
	.section	.nv.compat,"",@"SHT_CUDA_COMPAT_INFO"
	.align	4
        /*0000*/ 	.byte	0x02, 0x09, 0x00, 0x00, 0x02, 0x02, 0x01, 0x00, 0x02, 0x05, 0x05, 0x00, 0x03, 0x07, 0x01, 0x01
        /*0010*/ 	.byte	0x02, 0x03, 0x00, 0x00, 0x02, 0x06, 0x01, 0x00, 0x04, 0x0b, 0x08, 0x00, 0x09, 0x00, 0x00, 0x00
        /*0020*/ 	.byte	0x00, 0x00, 0x00, 0x00


//--------------------- .nv.info._Z21copyBitsToCheckmatrixPjPfS0_S_jj --------------------------
	.section	.nv.info._Z21copyBitsToCheckmatrixPjPfS0_S_jj,"",@"SHT_CUDA_INFO"
	.sectionflags	@""
	.align	4


	//----- nvinfo : EIATTR_CUDA_API_VERSION
	.align		4
        /*0000*/ 	.byte	0x04, 0x37
        /*0002*/ 	.short	(.L_7 - .L_6)
.L_6:
        /*0004*/ 	.word	0x00000082


	//----- nvinfo : EIATTR_KPARAM_INFO
	.align		4
.L_7:
        /*0008*/ 	.byte	0x04, 0x17
        /*000a*/ 	.short	(.L_9 - .L_8)
.L_8:
        /*000c*/ 	.word	0x00000000
        /*0010*/ 	.short	0x0005
        /*0012*/ 	.short	0x0024
        /*0014*/ 	.byte	0x00, 0xf0, 0x11, 0x00


	//----- nvinfo : EIATTR_KPARAM_INFO
	.align		4
.L_9:
        /*0018*/ 	.byte	0x04, 0x17
        /*001a*/ 	.short	(.L_11 - .L_10)
.L_10:
        /*001c*/ 	.word	0x00000000
        /*0020*/ 	.short	0x0004
        /*0022*/ 	.short	0x0020
        /*0024*/ 	.byte	0x00, 0xf0, 0x11, 0x00


	//----- nvinfo : EIATTR_KPARAM_INFO
	.align		4
.L_11:
        /*0028*/ 	.byte	0x04, 0x17
        /*002a*/ 	.short	(.L_13 - .L_12)
.L_12:
        /*002c*/ 	.word	0x00000000
        /*0030*/ 	.short	0x0003
        /*0032*/ 	.short	0x0018
        /*0034*/ 	.byte	0x00, 0xf5, 0x21, 0x00


	//----- nvinfo : EIATTR_KPARAM_INFO
	.align		4
.L_13:
        /*0038*/ 	.byte	0x04, 0x17
        /*003a*/ 	.short	(.L_15 - .L_14)
.L_14:
        /*003c*/ 	.word	0x00000000
        /*0040*/ 	.short	0x0002
        /*0042*/ 	.short	0x0010
        /*0044*/ 	.byte	0x00, 0xf5, 0x21, 0x00


	//----- nvinfo : EIATTR_KPARAM_INFO
	.align		4
.L_15:
        /*0048*/ 	.byte	0x04, 0x17
        /*004a*/ 	.short	(.L_17 - .L_16)
.L_16:
        /*004c*/ 	.word	0x00000000
        /*0050*/ 	.short	0x0001
        /*0052*/ 	.short	0x0008
        /*0054*/ 	.byte	0x00, 0xf5, 0x21, 0x00


	//----- nvinfo : EIATTR_KPARAM_INFO
	.align		4
.L_17:
        /*0058*/ 	.byte	0x04, 0x17
        /*005a*/ 	.short	(.L_19 - .L_18)
.L_18:
        /*005c*/ 	.word	0x00000000
        /*0060*/ 	.short	0x0000
        /*0062*/ 	.short	0x0000
        /*0064*/ 	.byte	0x00, 0xf5, 0x21, 0x00


	//----- nvinfo : EIATTR_SPARSE_MMA_MASK
	.align		4
.L_19:
        /*0068*/ 	.byte	0x03, 0x50
        /*006a*/ 	.short	0x0000


	//----- nvinfo : EIATTR_MAXREG_COUNT
	.align		4
        /*006c*/ 	.byte	0x03, 0x1b
        /*006e*/ 	.short	0x00ff


	//----- nvinfo : EIATTR_MERCURY_ISA_VERSION
	.align		4
        /*0070*/ 	.byte	0x03, 0x5f
        /*0072*/ 	.short	0x0101


	//----- nvinfo : EIATTR_VRC_CTA_INIT_COUNT
	.align		4
        /*0074*/ 	.byte	0x02, 0x4a
	.zero		1
	.zero		1


	//----- nvinfo : EIATTR_EXIT_INSTR_OFFSETS
	.align		4
        /*0078*/ 	.byte	0x04, 0x1c
        /*007a*/ 	.short	(.L_21 - .L_20)


	//   ....[0]....
.L_20:
        /*007c*/ 	.word	0x00000040


	//   ....[1]....
        /*0080*/ 	.word	0x000000f0


	//   ....[2]....
        /*0084*/ 	.word	0x000001c0


	//----- nvinfo : EIATTR_CBANK_PARAM_SIZE
	.align		4
.L_21:
        /*0088*/ 	.byte	0x03, 0x19
        /*008a*/ 	.short	0x0028


	//----- nvinfo : EIATTR_PARAM_CBANK
	.align		4
        /*008c*/ 	.byte	0x04, 0x0a
        /*008e*/ 	.short	(.L_23 - .L_22)
	.align		4
.L_22:
        /*0090*/ 	.word	index@(.nv.constant0._Z21copyBitsToCheckmatrixPjPfS0_S_jj)
        /*0094*/ 	.short	0x0380
        /*0096*/ 	.short	0x0028


	//----- nvinfo : EIATTR_SW_WAR
	.align		4
.L_23:
        /*0098*/ 	.byte	0x04, 0x36
        /*009a*/ 	.short	(.L_25 - .L_24)
.L_24:
        /*009c*/ 	.word	0x00000008
.L_25:


//--------------------- .nv.callgraph             --------------------------
	.section	.nv.callgraph,"",@"SHT_CUDA_CALLGRAPH"
	.align	4
	.sectionentsize	8
	.align		4
        /*0000*/ 	.word	0x00000000
	.align		4
        /*0004*/ 	.word	0xffffffff
	.align		4
        /*0008*/ 	.word	0x00000000
	.align		4
        /*000c*/ 	.word	0xfffffffe
	.align		4
        /*0010*/ 	.word	0x00000000
	.align		4
        /*0014*/ 	.word	0xfffffffd
	.align		4
        /*0018*/ 	.word	0x00000000
	.align		4
        /*001c*/ 	.word	0xfffffffc


//--------------------- .text._Z21copyBitsToCheckmatrixPjPfS0_S_jj --------------------------
	.section	.text._Z21copyBitsToCheckmatrixPjPfS0_S_jj,"ax",@progbits
	.align	128
        .global         _Z21copyBitsToCheckmatrixPjPfS0_S_jj
        .type           _Z21copyBitsToCheckmatrixPjPfS0_S_jj,@function
        .size           _Z21copyBitsToCheckmatrixPjPfS0_S_jj,(.L_x_1 - _Z21copyBitsToCheckmatrixPjPfS0_S_jj)
        .other          _Z21copyBitsToCheckmatrixPjPfS0_S_jj,@"STO_CUDA_ENTRY STV_DEFAULT"
_Z21copyBitsToCheckmatrixPjPfS0_S_jj:
.text._Z21copyBitsToCheckmatrixPjPfS0_S_jj:
[----:B------:R-:W-:Y:S01]  /*0000*/  LDC R1, c[0x0][0x37c] ;  /* 0x0000df00ff017b82 */ /* 0x000fe20000000800 */
[----:B------:R-:W0:Y:S01]  /*0010*/  S2R R11, SR_CTAID.X ;  /* 0x00000000000b7919 */ /* 0x000e220000002500 */
[----:B------:R-:W0:Y:S02]  /*0020*/  LDCU UR4, c[0x0][0x3a0] ;  /* 0x00007400ff0477ac */ /* 0x000e240008000800 */
[----:B0-----:R-:W-:-:S13]  /*0030*/  ISETP.GE.U32.AND P0, PT, R11, UR4, PT ;  /* 0x000000040b007c0c */ /* 0x001fda000bf06070 */
[----:B------:R-:W-:Y:S05]  /*0040*/  @P0 EXIT ;  /* 0x000000000000094d */ /* 0x000fea0003800000 */
[----:B------:R-:W0:Y:S01]  /*0050*/  LDC R0, c[0x0][0x3a4] ;  /* 0x0000e900ff007b82 */ /* 0x000e220000000800 */
[----:B------:R-:W1:Y:S07]  /*0060*/  LDCU.64 UR4, c[0x0][0x358] ;  /* 0x00006b00ff0477ac */ /* 0x000e6e0008000a00 */
[----:B------:R-:W2:Y:S08]  /*0070*/  LDC.64 R6, c[0x0][0x380] ;  /* 0x0000e000ff067b82 */ /* 0x000eb00000000a00 */
[----:B------:R-:W3:Y:S01]  /*0080*/  LDC.64 R4, c[0x0][0x388] ;  /* 0x0000e200ff047b82 */ /* 0x000ee20000000a00 */
[----:B0-----:R-:W-:-:S04]  /*0090*/  IMAD R9, R11, R0, R11 ;  /* 0x000000000b097224 */ /* 0x001fc800078e020b */
[----:B--2---:R-:W-:-:S06]  /*00a0*/  IMAD.WIDE.U32 R2, R9, 0x4, R6 ;  /* 0x0000000409027825 */ /* 0x004fcc00078e0006 */
[----:B-1----:R-:W2:Y:S01]  /*00b0*/  LDG.E R2, desc[UR4][R2.64] ;  /* 0x0000000402027981 */ /* 0x002ea2000c1e1900 */
[----:B---3--:R-:W-:Y:S01]  /*00c0*/  IMAD.WIDE.U32 R4, R11, 0x4, R4 ;  /* 0x000000040b047825 */ /* 0x008fe200078e0004 */
[----:B------:R-:W2:Y:S02]  /*00d0*/  S2R R0, SR_TID.X ;  /* 0x0000000000007919 */ /* 0x000ea40000002100 */
[----:B--2---:R-:W-:-:S13]  /*00e0*/  ISETP.GE.U32.AND P0, PT, R0, R2, PT ;  /* 0x000000020000720c */ /* 0x004fda0003f06070 */
[----:B------:R-:W-:Y:S05]  /*00f0*/  @P0 EXIT ;  /* 0x000000000000094d */ /* 0x000fea0003800000 */
[----:B------:R-:W-:Y:S01]  /*0100*/  IADD3 R3, PT, PT, R0, 0x1, R9 ;  /* 0x0000000100037810 */ /* 0x000fe20007ffe009 */
[----:B------:R-:W2:Y:S01]  /*0110*/  LDG.E R5, desc[UR4][R4.64] ;  /* 0x0000000404057981 */ /* 0x000ea2000c1e1900 */
[----:B------:R-:W0:Y:S03]  /*0120*/  LDC.64 R8, c[0x0][0x398] ;  /* 0x0000e600ff087b82 */ /* 0x000e260000000a00 */
[----:B------:R-:W-:-:S05]  /*0130*/  IMAD.WIDE.U32 R2, R3, 0x4, R6 ;  /* 0x0000000403027825 */ /* 0x000fca00078e0006 */
[----:B------:R-:W1:Y:S01]  /*0140*/  LDC.64 R6, c[0x0][0x390] ;  /* 0x0000e400ff067b82 */ /* 0x000e620000000a00 */
[----:B------:R-:W1:Y:S01]  /*0150*/  LDG.E R3, desc[UR4][R2.64] ;  /* 0x0000000402037981 */ /* 0x000e62000c1e1900 */
[----:B--2---:R-:W-:-:S04]  /*0160*/  FSETP.GE.AND P0, PT, R5, RZ, PT ;  /* 0x000000ff0500720b */ /* 0x004fc80003f06000 */
[----:B------:R-:W-:Y:S01]  /*0170*/  SEL R11, RZ, 0x1, !P0 ;  /* 0x00000001ff0b7807 */ /* 0x000fe20004000000 */
[----:B-1----:R-:W-:-:S04]  /*0180*/  IMAD.WIDE.U32 R6, R3, 0x4, R6 ;  /* 0x0000000403067825 */ /* 0x002fc800078e0006 */
[----:B0-----:R-:W-:Y:S01]  /*0190*/  IMAD.WIDE.U32 R8, R3, 0x4, R8 ;  /* 0x0000000403087825 */ /* 0x001fe200078e0008 */
[----:B------:R-:W-:Y:S04]  /*01a0*/  STG.E desc[UR4][R6.64], R5 ;  /* 0x0000000506007986 */ /* 0x000fe8000c101904 */
[----:B------:R-:W-:Y:S01]  /*01b0*/  STG.E desc[UR4][R8.64], R11 ;  /* 0x0000000b08007986 */ /* 0x000fe2000c101904 */
[----:B------:R-:W-:Y:S05]  /*01c0*/  EXIT ;  /* 0x000000000000794d */ /* 0x000fea0003800000 */
.L_x_0:
[----:B------:R-:W-:-:S00]  /*01d0*/  BRA `(.L_x_0) ;  /* 0xfffffffc00fc7947 */ /* 0x000fc0000383ffff */
[----:B------:R-:W-:-:S00]  /*01e0*/  NOP ;  /* 0x0000000000007918 */ /* 0x000fc00000000000 */
        /* <DEDUP_REMOVED lines=9> */
.L_x_1:


//--------------------- .nv.shared.reserved.0     --------------------------
	.section	.nv.shared.reserved.0,"aw",@nobits
	.weak		__nv_reservedSMEM_offset_0_alias
	.size		__nv_reservedSMEM_offset_0_alias, 0, 64
	.other		__nv_reservedSMEM_offset_0_alias,@"STO_CUDA_RESERVED_SHARED STV_DEFAULT"
__nv_reservedSMEM_offset_0_alias:
	.zero		0
	.zero		64


//--------------------- .nv.constant0._Z21copyBitsToCheckmatrixPjPfS0_S_jj --------------------------
	.section	.nv.constant0._Z21copyBitsToCheckmatrixPjPfS0_S_jj,"a",@progbits
	.sectionflags	@""
	.align	4
.nv.constant0._Z21copyBitsToCheckmatrixPjPfS0_S_jj:
	.zero		936


//--------------------- SYMBOLS --------------------------

	.type		.nv.reservedSmem.offset0,@object
	.size		.nv.reservedSmem.offset0,0x4
